//
// Generated by NVIDIA NVVM Compiler
//
// Compiler Build ID: CL-36424714
// Cuda compilation tools, release 13.0, V13.0.88
// Based on NVVM 20.0.0
//

.version 9.0
.target sm_100
.address_size 64

	// .globl	_Z7Kernel1iPiS_

.visible .entry _Z7Kernel1iPiS_(
	.param .u32 _Z7Kernel1iPiS__param_0,
	.param .u64 .ptr .align 1 _Z7Kernel1iPiS__param_1,
	.param .u64 .ptr .align 1 _Z7Kernel1iPiS__param_2
)
{
	.reg .pred 	%p<5>;
	.reg .b32 	%r<13>;
	.reg .b64 	%rd<11>;

	ld.param.u64 	%rd4, [_Z7Kernel1iPiS__param_1];
	ld.param.u64 	%rd3, [_Z7Kernel1iPiS__param_2];
	cvta.to.global.u64 	%rd5, %rd4;
	mov.u32 	%r1, %tid.x;
	mov.u32 	%r5, %ctaid.x;
	mov.u32 	%r12, %ntid.x;
	mul.lo.s32 	%r6, %r5, %r12;
	mul.wide.u32 	%rd6, %r6, 4;
	add.s64 	%rd1, %rd5, %rd6;
	setp.lt.u32 	%p1, %r12, 2;
	@%p1 bra 	$L__BB0_5;
	mul.wide.u32 	%rd7, %r1, 4;
	add.s64 	%rd2, %rd1, %rd7;
$L__BB0_2:
	shr.u32 	%r4, %r12, 1;
	setp.ge.u32 	%p2, %r1, %r4;
	@%p2 bra 	$L__BB0_4;
	mul.wide.u32 	%rd8, %r4, 4;
	add.s64 	%rd9, %rd2, %rd8;
	ld.global.u32 	%r7, [%rd9];
	ld.global.u32 	%r8, [%rd2];
	add.s32 	%r9, %r8, %r7;
	st.global.u32 	[%rd2], %r9;
$L__BB0_4:
	bar.sync 	0;
	setp.gt.u32 	%p3, %r12, 3;
	mov.u32 	%r12, %r4;
	@%p3 bra 	$L__BB0_2;
$L__BB0_5:
	setp.ne.s32 	%p4, %r1, 0;
	@%p4 bra 	$L__BB0_7;
	ld.global.u32 	%r10, [%rd1];
	cvta.to.global.u64 	%rd10, %rd3;
	atom.global.add.u32 	%r11, [%rd10], %r10;
$L__BB0_7:
	ret;

}


// ===== COMPILED SASS (sm_100) =====

	.target	sm_100

	.elftype	@"ET_EXEC"


//--------------------- .note.nv.tkinfo           --------------------------
	.section	.note.nv.tkinfo,"",@"SHT_NOTE"
	.sectionflags	@"SHF_NOTE_NV_TKINFO"
	.tkinfo
        /*0018*/ 	.word	0x00000002
        /*0030*/ 	.string	""
        /*0030*/ 	.string	"ptxas"
        /*0030*/ 	.string	"Cuda compilation tools, release 13.0, V13.0.88"
        /*0030*/ 	.string	"Build cuda_13.0.r13.0/compiler.36424714_0"
        /*0030*/ 	.string	"-arch sm_100 -m 64 "



//--------------------- .note.nv.cuinfo           --------------------------
	.section	.note.nv.cuinfo,"",@"SHT_NOTE"
	.sectionflags	@"SHF_NOTE_NV_CUINFO"
        /*0018*/ 	.short	0x0002
        /*001a*/ 	.short	0x0064
        /*001c*/ 	.short	0x0082
	.zero		2


//--------------------- .nv.info                  --------------------------
	.section	.nv.info,"",@"SHT_CUDA_INFO"
	.align	4


	//----- nvinfo : EIATTR_REGCOUNT
	.align		4
        /*0000*/ 	.byte	0x04, 0x2f
        /*0002*/ 	.short	(.L_1 - .L_0)
	.align		4
.L_0:
        /*0004*/ 	.word	index@(_Z7Kernel1iPiS_)
        /*0008*/ 	.word	0x0000000e


	//----- nvinfo : EIATTR_FRAME_SIZE
	.align		4
.L_1:
        /*000c*/ 	.byte	0x04, 0x11
        /*000e*/ 	.short	(.L_3 - .L_2)
	.align		4
.L_2:
        /*0010*/ 	.word	index@(_Z7Kernel1iPiS_)
        /*0014*/ 	.word	0x00000000


	//----- nvinfo : EIATTR_MIN_STACK_SIZE
	.align		4
.L_3:
        /*0018*/ 	.byte	0x04, 0x12
        /*001a*/ 	.short	(.L_5 - .L_4)
	.align		4
.L_4:
        /*001c*/ 	.word	index@(_Z7Kernel1iPiS_)
        /*0020*/ 	.word	0x00000000
.L_5:


//--------------------- .nv.compat                --------------------------
	.section	.nv.compat,"",@"SHT_CUDA_COMPAT_INFO"
	.align	4
        /*0000*/ 	.byte	0x02, 0x09, 0x00, 0x00, 0x02, 0x02, 0x01, 0x00, 0x02, 0x05, 0x05, 0x00, 0x03, 0x07, 0x01, 0x01
        /*0010*/ 	.byte	0x02, 0x03, 0x00, 0x00, 0x02, 0x06, 0x01, 0x00, 0x04, 0x0b, 0x08, 0x00, 0x09, 0x00, 0x00, 0x00
        /*0020*/ 	.byte	0x00, 0x00, 0x00, 0x00


//--------------------- .nv.info._Z7Kernel1iPiS_  --------------------------
	.section	.nv.info._Z7Kernel1iPiS_,"",@"SHT_CUDA_INFO"
	.sectionflags	@""
	.align	4


	//----- nvinfo : EIATTR_CUDA_API_VERSION
	.align		4
        /*0000*/ 	.byte	0x04, 0x37
        /*0002*/ 	.short	(.L_7 - .L_6)
.L_6:
        /*0004*/ 	.word	0x00000082


	//----- nvinfo : EIATTR_KPARAM_INFO
	.align		4
.L_7:
        /*0008*/ 	.byte	0x04, 0x17
        /*000a*/ 	.short	(.L_9 - .L_8)
.L_8:
        /*000c*/ 	.word	0x00000000
        /*0010*/ 	.short	0x0002
        /*0012*/ 	.short	0x0010
        /*0014*/ 	.byte	0x00, 0xf5, 0x21, 0x00


	//----- nvinfo : EIATTR_KPARAM_INFO
	.align		4
.L_9:
        /*0018*/ 	.byte	0x04, 0x17
        /*001a*/ 	.short	(.L_11 - .L_10)
.L_10:
        /*001c*/ 	.word	0x00000000
        /*0020*/ 	.short	0x0001
        /*0022*/ 	.short	0x0008
        /*0024*/ 	.byte	0x00, 0xf5, 0x21, 0x00


	//----- nvinfo : EIATTR_KPARAM_INFO
	.align		4
.L_11:
        /*0028*/ 	.byte	0x04, 0x17
        /*002a*/ 	.short	(.L_13 - .L_12)
.L_12:
        /*002c*/ 	.word	0x00000000
        /*0030*/ 	.short	0x0000
        /*0032*/ 	.short	0x0000
        /*0034*/ 	.byte	0x00, 0xf0, 0x11, 0x00


	//----- nvinfo : EIATTR_SPARSE_MMA_MASK
	.align		4
.L_13:
        /*0038*/ 	.byte	0x03, 0x50
        /*003a*/ 	.short	0x0000


	//----- nvinfo : EIATTR_MAXREG_COUNT
	.align		4
        /*003c*/ 	.byte	0x03, 0x1b
        /*003e*/ 	.short	0x00ff


	//----- nvinfo : EIATTR_NUM_BARRIERS
	.align		4
        /*0040*/ 	.byte	0x02, 0x4c
        /*0042*/ 	.byte	0x01
	.zero		1


	//----- nvinfo : EIATTR_MERCURY_ISA_VERSION
	.align		4
        /*0044*/ 	.byte	0x03, 0x5f
        /*0046*/ 	.short	0x0101


	//----- nvinfo : EIATTR_VRC_CTA_INIT_COUNT
	.align		4
        /*0048*/ 	.byte	0x02, 0x4a
	.zero		1
	.zero		1


	//----- nvinfo : EIATTR_EXIT_INSTR_OFFSETS
	.align		4
        /*004c*/ 	.byte	0x04, 0x1c
        /*004e*/ 	.short	(.L_15 - .L_14)


	//   ....[0]....
.L_14:
        /*0050*/ 	.word	0x000001a0


	//   ....[1]....
        /*0054*/ 	.word	0x000001e0


	//----- nvinfo : EIATTR_CRS_STACK_SIZE
	.align		4
.L_15:
        /*0058*/ 	.byte	0x04, 0x1e
        /*005a*/ 	.short	(.L_17 - .L_16)
.L_16:
        /*005c*/ 	.word	0x00000000


	//----- nvinfo : EIATTR_CBANK_PARAM_SIZE
	.align		4
.L_17:
        /*0060*/ 	.byte	0x03, 0x19
        /*0062*/ 	.short	0x0018


	//----- nvinfo : EIATTR_PARAM_CBANK
	.align		4
        /*0064*/ 	.byte	0x04, 0x0a
        /*0066*/ 	.short	(.L_19 - .L_18)
	.align		4
.L_18:
        /*0068*/ 	.word	index@(.nv.constant0._Z7Kernel1iPiS_)
        /*006c*/ 	.short	0x0380
        /*006e*/ 	.short	0x0018


	//----- nvinfo : EIATTR_SW_WAR
	.align		4
.L_19:
        /*0070*/ 	.byte	0x04, 0x36
        /*0072*/ 	.short	(.L_21 - .L_20)
.L_20:
        /*0074*/ 	.word	0x00000008
.L_21:


//--------------------- .nv.callgraph             --------------------------
	.section	.nv.callgraph,"",@"SHT_CUDA_CALLGRAPH"
	.align	4
	.sectionentsize	8
	.align		4
        /*0000*/ 	.word	0x00000000
	.align		4
        /*0004*/ 	.word	0xffffffff
	.align		4
        /*0008*/ 	.word	0x00000000
	.align		4
        /*000c*/ 	.word	0xfffffffe
	.align		4
        /*0010*/ 	.word	0x00000000
	.align		4
        /*0014*/ 	.word	0xfffffffd
	.align		4
        /*0018*/ 	.word	0x00000000
	.align		4
        /*001c*/ 	.word	0xfffffffc


//--------------------- .text._Z7Kernel1iPiS_     --------------------------
	.section	.text._Z7Kernel1iPiS_,"ax",@progbits
	.align	128
        .global         _Z7Kernel1iPiS_
        .type           _Z7Kernel1iPiS_,@function
        .size           _Z7Kernel1iPiS_,(.L_x_5 - _Z7Kernel1iPiS_)
        .other          _Z7Kernel1iPiS_,@"STO_CUDA_ENTRY STV_DEFAULT"
_Z7Kernel1iPiS_:
.text._Z7Kernel1iPiS_:
[----:B------:R-:W-:Y:S08]  /*0000*/  LDC R1, c[0x0][0x37c] ;  /* 0x0000df00ff017b82 */ /* 0x000ff00000000800 */
[----:B------:R-:W0:Y:S01]  /*0010*/  LDC R0, c[0x0][0x360] ;  /* 0x0000d800ff007b82 */ /* 0x000e220000000800 */
[----:B------:R-:W1:Y:S01]  /*0020*/  S2R R11, SR_TID.X ;  /* 0x00000000000b7919 */ /* 0x000e620000002100 */
[----:B------:R-:W2:Y:S06]  /*0030*/  LDCU.64 UR4, c[0x0][0x358] ;  /* 0x00006b00ff0477ac */ /* 0x000eac0008000a00 */
[----:B------:R-:W3:Y:S08]  /*0040*/  S2UR UR6, SR_CTAID.X ;  /* 0x00000000000679c3 */ /* 0x000ef00000002500 */
[----:B------:R-:W4:Y:S01]  /*0050*/  LDC.64 R2, c[0x0][0x388] ;  /* 0x0000e200ff027b82 */ /* 0x000f220000000a00 */
[C---:B0-----:R-:W-:Y:S01]  /*0060*/  ISETP.GE.U32.AND P0, PT, R0.reuse, 0x2, PT ;  /* 0x000000020000780c */ /* 0x041fe20003f06070 */
[----:B---3--:R-:W-:-:S04]  /*0070*/  IMAD R5, R0, UR6, RZ ;  /* 0x0000000600057c24 */ /* 0x008fc8000f8e02ff */
[----:B----4-:R-:W-:-:S08]  /*0080*/  IMAD.WIDE.U32 R2, R5, 0x4, R2 ;  /* 0x0000000405027825 */ /* 0x010fd000078e0002 */
[----:B-12---:R-:W-:Y:S05]  /*0090*/  @!P0 BRA `(.L_x_0) ;  /* 0x00000000003c8947 */ /* 0x006fea0003800000 */
[----:B------:R-:W-:-:S07]  /*00a0*/  IMAD.WIDE.U32 R4, R11, 0x4, R2 ;  /* 0x000000040b047825 */ /* 0x000fce00078e0002 */
.L_x_3:
[----:B------:R-:W-:Y:S01]  /*00b0*/  SHF.R.U32.HI R8, RZ, 0x1, R0 ;  /* 0x00000001ff087819 */ /* 0x000fe20000011600 */
[----:B------:R-:W-:Y:S03]  /*00c0*/  BSSY.RECONVERGENT B0, `(.L_x_1) ;  /* 0x0000008000007945 */ /* 0x000fe60003800200 */
[----:B------:R-:W-:-:S13]  /*00d0*/  ISETP.GE.U32.AND P0, PT, R11, R8, PT ;  /* 0x000000080b00720c */ /* 0x000fda0003f06070 */
[----:B0-----:R-:W-:Y:S05]  /*00e0*/  @P0 BRA `(.L_x_2) ;  /* 0x0000000000140947 */ /* 0x001fea0003800000 */
[----:B------:R-:W-:Y:S01]  /*00f0*/  IMAD.WIDE.U32 R6, R8, 0x4, R4 ;  /* 0x0000000408067825 */ /* 0x000fe200078e0004 */
[----:B------:R-:W2:Y:S05]  /*0100*/  LDG.E R9, desc[UR4][R4.64] ;  /* 0x0000000404097981 */ /* 0x000eaa000c1e1900 */
[----:B------:R-:W2:Y:S02]  /*0110*/  LDG.E R6, desc[UR4][R6.64] ;  /* 0x0000000406067981 */ /* 0x000ea4000c1e1900 */
[----:B--2---:R-:W-:-:S05]  /*0120*/  IMAD.IADD R9, R6, 0x1, R9 ;  /* 0x0000000106097824 */ /* 0x004fca00078e0209 */
[----:B------:R0:W-:Y:S02]  /*0130*/  STG.E desc[UR4][R4.64], R9 ;  /* 0x0000000904007986 */ /* 0x0001e4000c101904 */
.L_x_2:
[----:B------:R-:W-:Y:S05]  /*0140*/  BSYNC.RECONVERGENT B0 ;  /* 0x0000000000007941 */ /* 0x000fea0003800200 */
.L_x_1:
[----:B------:R-:W-:Y:S01]  /*0150*/  BAR.SYNC.DEFER_BLOCKING 0x0 ;  /* 0x0000000000007b1d */ /* 0x000fe20000010000 */
[----:B------:R-:W-:Y:S02]  /*0160*/  ISETP.GT.U32.AND P0, PT, R0, 0x3, PT ;  /* 0x000000030000780c */ /* 0x000fe40003f04070 */
[----:B------:R-:W-:-:S11]  /*0170*/  MOV R0, R8 ;  /* 0x0000000800007202 */ /* 0x000fd60000000f00 */
[----:B------:R-:W-:Y:S05]  /*0180*/  @P0 BRA `(.L_x_3) ;  /* 0xfffffffc00c80947 */ /* 0x000fea000383ffff */
.L_x_0:
[----:B------:R-:W-:-:S13]  /*0190*/  ISETP.NE.AND P0, PT, R11, RZ, PT ;  /* 0x000000ff0b00720c */ /* 0x000fda0003f05270 */
[----:B------:R-:W-:Y:S05]  /*01a0*/  @P0 EXIT ;  /* 0x000000000000094d */ /* 0x000fea0003800000 */
[----:B------:R-:W2:Y:S01]  /*01b0*/  LDG.E R3, desc[UR4][R2.64] ;  /* 0x0000000402037981 */ /* 0x000ea2000c1e1900 */
[----:B0-----:R-:W2:Y:S03]  /*01c0*/  LDC.64 R4, c[0x0][0x390] ;  /* 0x0000e400ff047b82 */ /* 0x001ea60000000a00 */
[----:B--2---:R-:W-:Y:S01]  /*01d0*/  REDG.E.ADD.STRONG.GPU desc[UR4][R4.64], R3 ;  /* 0x000000030400798e */ /* 0x004fe2000c12e104 */
[----:B------:R-:W-:Y:S05]  /*01e0*/  EXIT ;  /* 0x000000000000794d */ /* 0x000fea0003800000 */
.L_x_4:
[----:B------:R-:W-:-:S00]  /*01f0*/  BRA `(.L_x_4) ;  /* 0xfffffffc00fc7947 */ /* 0x000fc0000383ffff */
[----:B------:R-:W-:-:S00]  /*0200*/  NOP ;  /* 0x0000000000007918 */ /* 0x000fc00000000000 */
[----:B------:R-:W-:-:S00]  /*0210*/  NOP ;  /* 0x0000000000007918 */ /* 0x000fc00000000000 */
[----:B------:R-:W-:-:S00]  /*0220*/  NOP ;  /* 0x0000000000007918 */ /* 0x000fc00000000000 */
[----:B------:R-:W-:-:S00]  /*0230*/  NOP ;  /* 0x0000000000007918 */ /* 0x000fc00000000000 */
[----:B------:R-:W-:-:S00]  /*0240*/  NOP ;  /* 0x0000000000007918 */ /* 0x000fc00000000000 */
[----:B------:R-:W-:-:S00]  /*0250*/  NOP ;  /* 0x0000000000007918 */ /* 0x000fc00000000000 */
[----:B------:R-:W-:-:S00]  /*0260*/  NOP ;  /* 0x0000000000007918 */ /* 0x000fc00000000000 */
[----:B------:R-:W-:-:S00]  /*0270*/  NOP ;  /* 0x0000000000007918 */ /* 0x000fc00000000000 */
.L_x_5:


//--------------------- .nv.shared.reserved.0     --------------------------
	.section	.nv.shared.reserved.0,"aw",@nobits
	.weak		__nv_reservedSMEM_offset_0_alias
	.size		__nv_reservedSMEM_offset_0_alias, 0, 64
	.other		__nv_reservedSMEM_offset_0_alias,@"STO_CUDA_RESERVED_SHARED STV_DEFAULT"
__nv_reservedSMEM_offset_0_alias:
	.zero		0
	.zero		64


//--------------------- .nv.constant0._Z7Kernel1iPiS_ --------------------------
	.section	.nv.constant0._Z7Kernel1iPiS_,"a",@progbits
	.sectionflags	@""
	.align	4
.nv.constant0._Z7Kernel1iPiS_:
	.zero		920


//--------------------- SYMBOLS --------------------------

	.type		.nv.reservedSmem.offset0,@object
	.size		.nv.reservedSmem.offset0,0x4
